//
// Generated by NVIDIA NVVM Compiler
//
// Compiler Build ID: CL-36424714
// Cuda compilation tools, release 13.0, V13.0.88
// Based on NVVM 20.0.0
//

.version 9.0
.target sm_100
.address_size 64

	// .globl	my_add

.visible .entry my_add(
	.param .u64 .ptr .align 1 my_add_param_0,
	.param .u64 .ptr .align 1 my_add_param_1,
	.param .u64 .ptr .align 1 my_add_param_2,
	.param .u64 my_add_param_3
)
{
	.reg .pred 	%p<2>;
	.reg .b32 	%r<5>;
	.reg .b32 	%f<4>;
	.reg .b64 	%rd<13>;

	ld.param.u64 	%rd2, [my_add_param_0];
	ld.param.u64 	%rd3, [my_add_param_1];
	ld.param.u64 	%rd4, [my_add_param_2];
	ld.param.u64 	%rd5, [my_add_param_3];
	mov.u32 	%r1, %ntid.x;
	mov.u32 	%r2, %ctaid.x;
	mov.u32 	%r3, %tid.x;
	mad.lo.s32 	%r4, %r1, %r2, %r3;
	cvt.s64.s32 	%rd1, %r4;
	setp.le.s64 	%p1, %rd5, %rd1;
	@%p1 bra 	$L__BB0_2;
	cvta.to.global.u64 	%rd6, %rd2;
	cvta.to.global.u64 	%rd7, %rd3;
	cvta.to.global.u64 	%rd8, %rd4;
	shl.b64 	%rd9, %rd1, 2;
	add.s64 	%rd10, %rd6, %rd9;
	ld.global.f32 	%f1, [%rd10];
	add.s64 	%rd11, %rd7, %rd9;
	ld.global.f32 	%f2, [%rd11];
	add.f32 	%f3, %f1, %f2;
	add.s64 	%rd12, %rd8, %rd9;
	st.global.f32 	[%rd12], %f3;
$L__BB0_2:
	ret;

}


// ===== COMPILED SASS (sm_100) =====

	.target	sm_100

	.elftype	@"ET_EXEC"


//--------------------- .note.nv.tkinfo           --------------------------
	.section	.note.nv.tkinfo,"",@"SHT_NOTE"
	.sectionflags	@"SHF_NOTE_NV_TKINFO"
	.tkinfo
        /*0018*/ 	.word	0x00000002
        /*0030*/ 	.string	""
        /*0030*/ 	.string	"ptxas"
        /*0030*/ 	.string	"Cuda compilation tools, release 13.0, V13.0.88"
        /*0030*/ 	.string	"Build cuda_13.0.r13.0/compiler.36424714_0"
        /*0030*/ 	.string	"-arch sm_100 -m 64 "



//--------------------- .note.nv.cuinfo           --------------------------
	.section	.note.nv.cuinfo,"",@"SHT_NOTE"
	.sectionflags	@"SHF_NOTE_NV_CUINFO"
        /*0018*/ 	.short	0x0002
        /*001a*/ 	.short	0x0064
        /*001c*/ 	.short	0x0082
	.zero		2


//--------------------- .nv.info                  --------------------------
	.section	.nv.info,"",@"SHT_CUDA_INFO"
	.align	4


	//----- nvinfo : EIATTR_REGCOUNT
	.align		4
        /*0000*/ 	.byte	0x04, 0x2f
        /*0002*/ 	.short	(.L_1 - .L_0)
	.align		4
.L_0:
        /*0004*/ 	.word	index@(my_add)
        /*0008*/ 	.word	0x0000000c


	//----- nvinfo : EIATTR_FRAME_SIZE
	.align		4
.L_1:
        /*000c*/ 	.byte	0x04, 0x11
        /*000e*/ 	.short	(.L_3 - .L_2)
	.align		4
.L_2:
        /*0010*/ 	.word	index@(my_add)
        /*0014*/ 	.word	0x00000000


	//----- nvinfo : EIATTR_MIN_STACK_SIZE
	.align		4
.L_3:
        /*0018*/ 	.byte	0x04, 0x12
        /*001a*/ 	.short	(.L_5 - .L_4)
	.align		4
.L_4:
        /*001c*/ 	.word	index@(my_add)
        /*0020*/ 	.word	0x00000000
.L_5:


//--------------------- .nv.compat                --------------------------
	.section	.nv.compat,"",@"SHT_CUDA_COMPAT_INFO"
	.align	4
        /*0000*/ 	.byte	0x02, 0x09, 0x00, 0x00, 0x02, 0x02, 0x01, 0x00, 0x02, 0x05, 0x05, 0x00, 0x03, 0x07, 0x01, 0x01
        /*0010*/ 	.byte	0x02, 0x03, 0x00, 0x00, 0x02, 0x06, 0x01, 0x00, 0x04, 0x0b, 0x08, 0x00, 0x09, 0x00, 0x00, 0x00
        /*0020*/ 	.byte	0x00, 0x00, 0x00, 0x00


//--------------------- .nv.info.my_add           --------------------------
	.section	.nv.info.my_add,"",@"SHT_CUDA_INFO"
	.sectionflags	@""
	.align	4


	//----- nvinfo : EIATTR_CUDA_API_VERSION
	.align		4
        /*0000*/ 	.byte	0x04, 0x37
        /*0002*/ 	.short	(.L_7 - .L_6)
.L_6:
        /*0004*/ 	.word	0x00000082


	//----- nvinfo : EIATTR_KPARAM_INFO
	.align		4
.L_7:
        /*0008*/ 	.byte	0x04, 0x17
        /*000a*/ 	.short	(.L_9 - .L_8)
.L_8:
        /*000c*/ 	.word	0x00000000
        /*0010*/ 	.short	0x0003
        /*0012*/ 	.short	0x0018
        /*0014*/ 	.byte	0x00, 0xf0, 0x21, 0x00


	//----- nvinfo : EIATTR_KPARAM_INFO
	.align		4
.L_9:
        /*0018*/ 	.byte	0x04, 0x17
        /*001a*/ 	.short	(.L_11 - .L_10)
.L_10:
        /*001c*/ 	.word	0x00000000
        /*0020*/ 	.short	0x0002
        /*0022*/ 	.short	0x0010
        /*0024*/ 	.byte	0x00, 0xf5, 0x21, 0x00


	//----- nvinfo : EIATTR_KPARAM_INFO
	.align		4
.L_11:
        /*0028*/ 	.byte	0x04, 0x17
        /*002a*/ 	.short	(.L_13 - .L_12)
.L_12:
        /*002c*/ 	.word	0x00000000
        /*0030*/ 	.short	0x0001
        /*0032*/ 	.short	0x0008
        /*0034*/ 	.byte	0x00, 0xf5, 0x21, 0x00


	//----- nvinfo : EIATTR_KPARAM_INFO
	.align		4
.L_13:
        /*0038*/ 	.byte	0x04, 0x17
        /*003a*/ 	.short	(.L_15 - .L_14)
.L_14:
        /*003c*/ 	.word	0x00000000
        /*0040*/ 	.short	0x0000
        /*0042*/ 	.short	0x0000
        /*0044*/ 	.byte	0x00, 0xf5, 0x21, 0x00


	//----- nvinfo : EIATTR_SPARSE_MMA_MASK
	.align		4
.L_15:
        /*0048*/ 	.byte	0x03, 0x50
        /*004a*/ 	.short	0x0000


	//----- nvinfo : EIATTR_MAXREG_COUNT
	.align		4
        /*004c*/ 	.byte	0x03, 0x1b
        /*004e*/ 	.short	0x00ff


	//----- nvinfo : EIATTR_MERCURY_ISA_VERSION
	.align		4
        /*0050*/ 	.byte	0x03, 0x5f
        /*0052*/ 	.short	0x0101


	//----- nvinfo : EIATTR_VRC_CTA_INIT_COUNT
	.align		4
        /*0054*/ 	.byte	0x02, 0x4a
	.zero		1
	.zero		1


	//----- nvinfo : EIATTR_EXIT_INSTR_OFFSETS
	.align		4
        /*0058*/ 	.byte	0x04, 0x1c
        /*005a*/ 	.short	(.L_17 - .L_16)


	//   ....[0]....
.L_16:
        /*005c*/ 	.word	0x00000090


	//   ....[1]....
        /*0060*/ 	.word	0x00000190


	//----- nvinfo : EIATTR_CBANK_PARAM_SIZE
	.align		4
.L_17:
        /*0064*/ 	.byte	0x03, 0x19
        /*0066*/ 	.short	0x0020


	//----- nvinfo : EIATTR_PARAM_CBANK
	.align		4
        /*0068*/ 	.byte	0x04, 0x0a
        /*006a*/ 	.short	(.L_19 - .L_18)
	.align		4
.L_18:
        /*006c*/ 	.word	index@(.nv.constant0.my_add)
        /*0070*/ 	.short	0x0380
        /*0072*/ 	.short	0x0020


	//----- nvinfo : EIATTR_SW_WAR
	.align		4
.L_19:
        /*0074*/ 	.byte	0x04, 0x36
        /*0076*/ 	.short	(.L_21 - .L_20)
.L_20:
        /*0078*/ 	.word	0x00000008
.L_21:


//--------------------- .nv.callgraph             --------------------------
	.section	.nv.callgraph,"",@"SHT_CUDA_CALLGRAPH"
	.align	4
	.sectionentsize	8
	.align		4
        /*0000*/ 	.word	0x00000000
	.align		4
        /*0004*/ 	.word	0xffffffff
	.align		4
        /*0008*/ 	.word	0x00000000
	.align		4
        /*000c*/ 	.word	0xfffffffe
	.align		4
        /*0010*/ 	.word	0x00000000
	.align		4
        /*0014*/ 	.word	0xfffffffd
	.align		4
        /*0018*/ 	.word	0x00000000
	.align		4
        /*001c*/ 	.word	0xfffffffc


//--------------------- .text.my_add              --------------------------
	.section	.text.my_add,"ax",@progbits
	.align	128
        .global         my_add
        .type           my_add,@function
        .size           my_add,(.L_x_1 - my_add)
        .other          my_add,@"STO_CUDA_ENTRY STV_DEFAULT"
my_add:
.text.my_add:
[----:B------:R-:W-:Y:S01]  /*0000*/  LDC R1, c[0x0][0x37c] ;  /* 0x0000df00ff017b82 */ /* 0x000fe20000000800 */
[----:B------:R-:W0:Y:S01]  /*0010*/  S2R R0, SR_CTAID.X ;  /* 0x0000000000007919 */ /* 0x000e220000002500 */
[----:B------:R-:W0:Y:S01]  /*0020*/  LDCU UR4, c[0x0][0x360] ;  /* 0x00006c00ff0477ac */ /* 0x000e220008000800 */
[----:B------:R-:W0:Y:S01]  /*0030*/  S2R R3, SR_TID.X ;  /* 0x0000000000037919 */ /* 0x000e220000002100 */
[----:B------:R-:W1:Y:S01]  /*0040*/  LDCU.64 UR6, c[0x0][0x398] ;  /* 0x00007300ff0677ac */ /* 0x000e620008000a00 */
[----:B0-----:R-:W-:-:S05]  /*0050*/  IMAD R0, R0, UR4, R3 ;  /* 0x0000000400007c24 */ /* 0x001fca000f8e0203 */
[----:B-1----:R-:W-:Y:S02]  /*0060*/  ISETP.GE.U32.AND P0, PT, R0, UR6, PT ;  /* 0x0000000600007c0c */ /* 0x002fe4000bf06070 */
[----:B------:R-:W-:-:S04]  /*0070*/  SHF.R.S32.HI R3, RZ, 0x1f, R0 ;  /* 0x0000001fff037819 */ /* 0x000fc80000011400 */
[----:B------:R-:W-:-:S13]  /*0080*/  ISETP.GE.AND.EX P0, PT, R3, UR7, PT, P0 ;  /* 0x0000000703007c0c */ /* 0x000fda000bf06300 */
[----:B------:R-:W-:Y:S05]  /*0090*/  @P0 EXIT ;  /* 0x000000000000094d */ /* 0x000fea0003800000 */
[----:B------:R-:W0:Y:S01]  /*00a0*/  LDCU.128 UR8, c[0x0][0x380] ;  /* 0x00007000ff0877ac */ /* 0x000e220008000c00 */
[C---:B------:R-:W-:Y:S01]  /*00b0*/  IMAD.SHL.U32 R6, R0.reuse, 0x4, RZ ;  /* 0x0000000400067824 */ /* 0x040fe200078e00ff */
[----:B------:R-:W-:Y:S01]  /*00c0*/  SHF.L.U64.HI R0, R0, 0x2, R3 ;  /* 0x0000000200007819 */ /* 0x000fe20000010203 */
[----:B------:R-:W1:Y:S01]  /*00d0*/  LDCU.64 UR4, c[0x0][0x358] ;  /* 0x00006b00ff0477ac */ /* 0x000e620008000a00 */
[----:B------:R-:W2:Y:S02]  /*00e0*/  LDCU.64 UR6, c[0x0][0x390] ;  /* 0x00007200ff0677ac */ /* 0x000ea40008000a00 */
[C---:B0-----:R-:W-:Y:S02]  /*00f0*/  IADD3 R4, P1, PT, R6.reuse, UR10, RZ ;  /* 0x0000000a06047c10 */ /* 0x041fe4000ff3e0ff */
[----:B------:R-:W-:Y:S02]  /*0100*/  IADD3 R2, P0, PT, R6, UR8, RZ ;  /* 0x0000000806027c10 */ /* 0x000fe4000ff1e0ff */
[----:B------:R-:W-:-:S02]  /*0110*/  IADD3.X R5, PT, PT, R0, UR11, RZ, P1, !PT ;  /* 0x0000000b00057c10 */ /* 0x000fc40008ffe4ff */
[----:B------:R-:W-:-:S04]  /*0120*/  IADD3.X R3, PT, PT, R0, UR9, RZ, P0, !PT ;  /* 0x0000000900037c10 */ /* 0x000fc800087fe4ff */
[----:B-1----:R-:W3:Y:S04]  /*0130*/  LDG.E R5, desc[UR4][R4.64] ;  /* 0x0000000404057981 */ /* 0x002ee8000c1e1900 */
[----:B------:R-:W3:Y:S01]  /*0140*/  LDG.E R2, desc[UR4][R2.64] ;  /* 0x0000000402027981 */ /* 0x000ee2000c1e1900 */
[----:B--2---:R-:W-:-:S04]  /*0150*/  IADD3 R6, P0, PT, R6, UR6, RZ ;  /* 0x0000000606067c10 */ /* 0x004fc8000ff1e0ff */
[----:B------:R-:W-:Y:S01]  /*0160*/  IADD3.X R7, PT, PT, R0, UR7, RZ, P0, !PT ;  /* 0x0000000700077c10 */ /* 0x000fe200087fe4ff */
[----:B---3--:R-:W-:-:S05]  /*0170*/  FADD R9, R2, R5 ;  /* 0x0000000502097221 */ /* 0x008fca0000000000 */
[----:B------:R-:W-:Y:S01]  /*0180*/  STG.E desc[UR4][R6.64], R9 ;  /* 0x0000000906007986 */ /* 0x000fe2000c101904 */
[----:B------:R-:W-:Y:S05]  /*0190*/  EXIT ;  /* 0x000000000000794d */ /* 0x000fea0003800000 */
.L_x_0:
[----:B------:R-:W-:-:S00]  /*01a0*/  BRA `(.L_x_0) ;  /* 0xfffffffc00fc7947 */ /* 0x000fc0000383ffff */
[----:B------:R-:W-:-:S00]  /*01b0*/  NOP ;  /* 0x0000000000007918 */ /* 0x000fc00000000000 */
        /* <DEDUP_REMOVED lines=12> */
.L_x_1:


//--------------------- .nv.shared.reserved.0     --------------------------
	.section	.nv.shared.reserved.0,"aw",@nobits
	.weak		__nv_reservedSMEM_offset_0_alias
	.size		__nv_reservedSMEM_offset_0_alias, 0, 64
	.other		__nv_reservedSMEM_offset_0_alias,@"STO_CUDA_RESERVED_SHARED STV_DEFAULT"
__nv_reservedSMEM_offset_0_alias:
	.zero		0
	.zero		64


//--------------------- .nv.constant0.my_add      --------------------------
	.section	.nv.constant0.my_add,"a",@progbits
	.sectionflags	@""
	.align	4
.nv.constant0.my_add:
	.zero		928


//--------------------- SYMBOLS --------------------------

	.type		.nv.reservedSmem.offset0,@object
	.size		.nv.reservedSmem.offset0,0x4
